//
// Generated by NVIDIA NVVM Compiler
//
// Compiler Build ID: CL-36424714
// Cuda compilation tools, release 13.0, V13.0.88
// Based on NVVM 20.0.0
//

.version 9.0
.target sm_100
.address_size 64

	// .globl	_Z12gae_delta_v1PfS_S_fii

.visible .entry _Z12gae_delta_v1PfS_S_fii(
	.param .u64 .ptr .align 1 _Z12gae_delta_v1PfS_S_fii_param_0,
	.param .u64 .ptr .align 1 _Z12gae_delta_v1PfS_S_fii_param_1,
	.param .u64 .ptr .align 1 _Z12gae_delta_v1PfS_S_fii_param_2,
	.param .f32 _Z12gae_delta_v1PfS_S_fii_param_3,
	.param .u32 _Z12gae_delta_v1PfS_S_fii_param_4,
	.param .u32 _Z12gae_delta_v1PfS_S_fii_param_5
)
{
	.reg .pred 	%p<2>;
	.reg .b32 	%r<12>;
	.reg .b32 	%f<7>;
	.reg .b64 	%rd<11>;

	ld.param.u64 	%rd1, [_Z12gae_delta_v1PfS_S_fii_param_0];
	ld.param.u64 	%rd2, [_Z12gae_delta_v1PfS_S_fii_param_1];
	ld.param.u64 	%rd3, [_Z12gae_delta_v1PfS_S_fii_param_2];
	ld.param.f32 	%f1, [_Z12gae_delta_v1PfS_S_fii_param_3];
	ld.param.u32 	%r2, [_Z12gae_delta_v1PfS_S_fii_param_4];
	ld.param.u32 	%r3, [_Z12gae_delta_v1PfS_S_fii_param_5];
	mov.u32 	%r4, %ctaid.x;
	mov.u32 	%r5, %ntid.x;
	mov.u32 	%r6, %tid.x;
	mad.lo.s32 	%r7, %r4, %r5, %r6;
	mov.u32 	%r8, %ctaid.y;
	mov.u32 	%r9, %ntid.y;
	mov.u32 	%r10, %tid.y;
	mad.lo.s32 	%r11, %r8, %r9, %r10;
	mad.lo.s32 	%r1, %r3, %r11, %r7;
	setp.ge.s32 	%p1, %r1, %r2;
	@%p1 bra 	$L__BB0_2;
	cvta.to.global.u64 	%rd4, %rd2;
	cvta.to.global.u64 	%rd5, %rd3;
	cvta.to.global.u64 	%rd6, %rd1;
	mul.wide.s32 	%rd7, %r1, 4;
	add.s64 	%rd8, %rd4, %rd7;
	ld.global.f32 	%f2, [%rd8];
	add.s64 	%rd9, %rd5, %rd7;
	ld.global.f32 	%f3, [%rd9+4];
	ld.global.f32 	%f4, [%rd9];
	fma.rn.f32 	%f5, %f1, %f3, %f2;
	sub.f32 	%f6, %f5, %f4;
	add.s64 	%rd10, %rd6, %rd7;
	st.global.f32 	[%rd10], %f6;
$L__BB0_2:
	ret;

}
	// .globl	_Z11gae_full_v1PfS_ffi
.visible .entry _Z11gae_full_v1PfS_ffi(
	.param .u64 .ptr .align 1 _Z11gae_full_v1PfS_ffi_param_0,
	.param .u64 .ptr .align 1 _Z11gae_full_v1PfS_ffi_param_1,
	.param .f32 _Z11gae_full_v1PfS_ffi_param_2,
	.param .f32 _Z11gae_full_v1PfS_ffi_param_3,
	.param .u32 _Z11gae_full_v1PfS_ffi_param_4
)
{
	.reg .pred 	%p<70>;
	.reg .b32 	%r<85>;
	.reg .b32 	%f<198>;
	.reg .b64 	%rd<9>;

	ld.param.u64 	%rd1, [_Z11gae_full_v1PfS_ffi_param_0];
	ld.param.u64 	%rd2, [_Z11gae_full_v1PfS_ffi_param_1];
	ld.param.f32 	%f43, [_Z11gae_full_v1PfS_ffi_param_2];
	ld.param.f32 	%f44, [_Z11gae_full_v1PfS_ffi_param_3];
	ld.param.u32 	%r28, [_Z11gae_full_v1PfS_ffi_param_4];
	mov.u32 	%r29, %ctaid.x;
	mov.u32 	%r30, %ntid.x;
	mul.lo.s32 	%r1, %r29, %r30;
	mov.u32 	%r2, %tid.x;
	add.s32 	%r3, %r1, %r2;
	mov.u32 	%r31, %ctaid.y;
	mov.u32 	%r32, %ntid.y;
	mov.u32 	%r33, %tid.y;
	mad.lo.s32 	%r34, %r31, %r32, %r33;
	shl.b32 	%r4, %r34, 5;
	add.s32 	%r5, %r3, %r4;
	setp.ge.s32 	%p2, %r5, %r28;
	@%p2 bra 	$L__BB1_35;
	cvta.to.global.u64 	%rd3, %rd2;
	mul.f32 	%f1, %f43, %f44;
	abs.f32 	%f45, %f1;
	setp.lt.f32 	%p3, %f45, 0f00800000;
	mul.f32 	%f46, %f45, 0f4B800000;
	selp.f32 	%f47, %f46, %f45, %p3;
	selp.f32 	%f48, 0fC1C00000, 0f00000000, %p3;
	mov.b32 	%r35, %f47;
	add.s32 	%r36, %r35, -1060439283;
	and.b32  	%r37, %r36, -8388608;
	sub.s32 	%r38, %r35, %r37;
	mov.b32 	%f49, %r38;
	cvt.rn.f32.s32 	%f50, %r37;
	fma.rn.f32 	%f51, %f50, 0f34000000, %f48;
	add.f32 	%f52, %f49, 0fBF800000;
	add.f32 	%f53, %f49, 0f3F800000;
	rcp.approx.ftz.f32 	%f54, %f53;
	add.f32 	%f55, %f52, %f52;
	mul.f32 	%f56, %f55, %f54;
	mul.f32 	%f57, %f56, %f56;
	sub.f32 	%f58, %f52, %f56;
	add.f32 	%f59, %f58, %f58;
	neg.f32 	%f60, %f56;
	fma.rn.f32 	%f61, %f60, %f52, %f59;
	mul.rn.f32 	%f62, %f54, %f61;
	fma.rn.f32 	%f63, %f57, 0f3A2C32E4, 0f3B52E7DB;
	fma.rn.f32 	%f64, %f63, %f57, 0f3C93BB73;
	fma.rn.f32 	%f65, %f64, %f57, 0f3DF6384F;
	mul.rn.f32 	%f66, %f65, %f57;
	fma.rn.f32 	%f67, %f56, 0f3FB8AA3B, %f51;
	sub.f32 	%f68, %f51, %f67;
	fma.rn.f32 	%f69, %f56, 0f3FB8AA3B, %f68;
	fma.rn.f32 	%f70, %f62, 0f3FB8AA3B, %f69;
	fma.rn.f32 	%f71, %f56, 0f32A55E34, %f70;
	mul.f32 	%f72, %f66, 0f40400000;
	fma.rn.f32 	%f73, %f72, %f62, %f71;
	fma.rn.f32 	%f74, %f66, %f56, %f73;
	add.rn.f32 	%f3, %f67, %f74;
	neg.f32 	%f75, %f67;
	add.rn.f32 	%f76, %f3, %f75;
	neg.f32 	%f77, %f76;
	add.rn.f32 	%f4, %f74, %f77;
	setp.eq.f32 	%p4, %f1, 0f00000000;
	setp.eq.f32 	%p5, %f45, 0f7F800000;
	or.pred  	%p1, %p4, %p5;
	setp.geu.f32 	%p6, %f1, 0f00000000;
	add.f32 	%f78, %f1, %f1;
	mov.b32 	%r6, %f78;
	xor.b32  	%r7, %r6, 2139095040;
	mul.wide.s32 	%rd4, %r5, 4;
	add.s64 	%rd5, %rd3, %rd4;
	ld.global.f32 	%f5, [%rd5];
	@%p6 bra 	$L__BB1_19;
	sub.s32 	%r59, %r28, %r3;
	not.b32 	%r60, %r1;
	add.s32 	%r61, %r28, %r60;
	add.s32 	%r62, %r2, %r4;
	and.b32  	%r80, %r59, 1;
	add.f32 	%f197, %f5, 0f00000000;
	setp.eq.s32 	%p37, %r61, %r62;
	@%p37 bra 	$L__BB1_34;
	not.b32 	%r79, %r80;
	setp.eq.s32 	%p38, %r80, 0;
	selp.f32 	%f197, 0f00000000, %f197, %p38;
	add.s32 	%r81, %r5, %r80;
$L__BB1_4:
	setp.eq.f32 	%p39, %f1, 0f3F800000;
	add.s32 	%r14, %r80, 1;
	cvt.rn.f32.s32 	%f9, %r80;
	mul.f32 	%f136, %f9, 0f3F000000;
	cvt.rzi.f32.f32 	%f137, %f136;
	add.f32 	%f138, %f137, %f137;
	sub.f32 	%f139, %f9, %f138;
	abs.f32 	%f10, %f139;
	setp.eq.s32 	%p40, %r79, -1;
	or.pred  	%p41, %p39, %p40;
	mov.f32 	%f192, 0f3F800000;
	@%p41 bra 	$L__BB1_11;
	setp.nan.f32 	%p42, %f45, %f45;
	abs.f32 	%f140, %f9;
	setp.nan.f32 	%p43, %f140, %f140;
	or.pred  	%p44, %p42, %p43;
	@%p44 bra 	$L__BB1_10;
	@%p1 bra 	$L__BB1_9;
	setp.eq.f32 	%p45, %f1, 0fBF800000;
	setp.eq.f32 	%p46, %f140, 0f7F800000;
	and.pred  	%p47, %p45, %p46;
	@%p47 bra 	$L__BB1_11;
	mul.rn.f32 	%f142, %f3, %f9;
	cvt.rni.f32.f32 	%f143, %f142;
	sub.f32 	%f144, %f142, %f143;
	neg.f32 	%f145, %f142;
	fma.rn.f32 	%f146, %f3, %f9, %f145;
	fma.rn.f32 	%f147, %f4, %f9, %f146;
	add.f32 	%f148, %f144, %f147;
	setp.gt.f32 	%p48, %f143, 0f00000000;
	selp.b32 	%r63, 0, -2097152000, %p48;
	setp.lt.f32 	%p49, %f142, 0f00000000;
	selp.f32 	%f149, 0f00000000, 0f7F800000, %p49;
	abs.f32 	%f150, %f142;
	setp.gt.f32 	%p50, %f150, 0f43180000;
	cvt.rzi.s32.f32 	%r64, %f143;
	shl.b32 	%r65, %r64, 23;
	sub.s32 	%r66, %r65, %r63;
	mov.b32 	%f151, %r66;
	add.s32 	%r67, %r63, 2130706432;
	mov.b32 	%f152, %r67;
	fma.rn.f32 	%f153, %f148, 0f391FCB8E, 0f3AAF85ED;
	fma.rn.f32 	%f154, %f153, %f148, 0f3C1D9856;
	fma.rn.f32 	%f155, %f154, %f148, 0f3D6357BB;
	fma.rn.f32 	%f156, %f155, %f148, 0f3E75FDEC;
	fma.rn.f32 	%f157, %f156, %f148, 0f3F317218;
	fma.rn.f32 	%f158, %f157, %f148, 0f3F800000;
	mul.f32 	%f159, %f158, %f152;
	mul.f32 	%f160, %f159, %f151;
	selp.f32 	%f161, %f149, %f160, %p50;
	setp.neu.f32 	%p51, %f10, 0f3F800000;
	neg.f32 	%f162, %f161;
	selp.f32 	%f192, %f161, %f162, %p51;
	bra.uni 	$L__BB1_11;
$L__BB1_9:
	setp.neu.f32 	%p52, %f10, 0f3F800000;
	setp.lt.s32 	%p53, %r80, 0;
	selp.b32 	%r68, %r7, %r6, %p53;
	and.b32  	%r69, %r68, 2147483647;
	selp.b32 	%r70, %r69, %r68, %p52;
	mov.b32 	%f192, %r70;
	bra.uni 	$L__BB1_11;
$L__BB1_10:
	add.rn.f32 	%f192, %f1, %f9;
$L__BB1_11:
	setp.eq.f32 	%p54, %f1, 0f3F800000;
	fma.rn.f32 	%f16, %f192, %f5, %f197;
	cvt.rn.f32.s32 	%f17, %r14;
	mul.f32 	%f164, %f17, 0f3F000000;
	cvt.rzi.f32.f32 	%f165, %f164;
	add.f32 	%f166, %f165, %f165;
	sub.f32 	%f167, %f17, %f166;
	abs.f32 	%f18, %f167;
	setp.eq.s32 	%p55, %r80, -1;
	or.pred  	%p56, %p54, %p55;
	mov.f32 	%f193, 0f3F800000;
	@%p56 bra 	$L__BB1_18;
	setp.nan.f32 	%p57, %f45, %f45;
	abs.f32 	%f168, %f17;
	setp.nan.f32 	%p58, %f168, %f168;
	or.pred  	%p59, %p57, %p58;
	@%p59 bra 	$L__BB1_17;
	@%p1 bra 	$L__BB1_16;
	setp.eq.f32 	%p60, %f1, 0fBF800000;
	setp.eq.f32 	%p61, %f168, 0f7F800000;
	and.pred  	%p62, %p60, %p61;
	@%p62 bra 	$L__BB1_18;
	mul.rn.f32 	%f170, %f3, %f17;
	cvt.rni.f32.f32 	%f171, %f170;
	sub.f32 	%f172, %f170, %f171;
	neg.f32 	%f173, %f170;
	fma.rn.f32 	%f174, %f3, %f17, %f173;
	fma.rn.f32 	%f175, %f4, %f17, %f174;
	add.f32 	%f176, %f172, %f175;
	setp.gt.f32 	%p63, %f171, 0f00000000;
	selp.b32 	%r71, 0, -2097152000, %p63;
	setp.lt.f32 	%p64, %f170, 0f00000000;
	selp.f32 	%f177, 0f00000000, 0f7F800000, %p64;
	abs.f32 	%f178, %f170;
	setp.gt.f32 	%p65, %f178, 0f43180000;
	cvt.rzi.s32.f32 	%r72, %f171;
	shl.b32 	%r73, %r72, 23;
	sub.s32 	%r74, %r73, %r71;
	mov.b32 	%f179, %r74;
	add.s32 	%r75, %r71, 2130706432;
	mov.b32 	%f180, %r75;
	fma.rn.f32 	%f181, %f176, 0f391FCB8E, 0f3AAF85ED;
	fma.rn.f32 	%f182, %f181, %f176, 0f3C1D9856;
	fma.rn.f32 	%f183, %f182, %f176, 0f3D6357BB;
	fma.rn.f32 	%f184, %f183, %f176, 0f3E75FDEC;
	fma.rn.f32 	%f185, %f184, %f176, 0f3F317218;
	fma.rn.f32 	%f186, %f185, %f176, 0f3F800000;
	mul.f32 	%f187, %f186, %f180;
	mul.f32 	%f188, %f187, %f179;
	selp.f32 	%f189, %f177, %f188, %p65;
	setp.neu.f32 	%p66, %f18, 0f3F800000;
	neg.f32 	%f190, %f189;
	selp.f32 	%f193, %f189, %f190, %p66;
	bra.uni 	$L__BB1_18;
$L__BB1_16:
	setp.neu.f32 	%p67, %f18, 0f3F800000;
	setp.lt.s32 	%p68, %r14, 0;
	selp.b32 	%r76, %r7, %r6, %p68;
	and.b32  	%r77, %r76, 2147483647;
	selp.b32 	%r78, %r77, %r76, %p67;
	mov.b32 	%f193, %r78;
	bra.uni 	$L__BB1_18;
$L__BB1_17:
	add.rn.f32 	%f193, %f1, %f17;
$L__BB1_18:
	fma.rn.f32 	%f197, %f193, %f5, %f16;
	add.s32 	%r81, %r81, 2;
	add.s32 	%r80, %r80, 2;
	add.s32 	%r79, %r79, -2;
	setp.lt.s32 	%p69, %r81, %r28;
	@%p69 bra 	$L__BB1_4;
	bra.uni 	$L__BB1_34;
$L__BB1_19:
	sub.s32 	%r39, %r28, %r3;
	not.b32 	%r40, %r1;
	add.s32 	%r41, %r28, %r40;
	add.s32 	%r42, %r2, %r4;
	and.b32  	%r83, %r39, 1;
	add.f32 	%f197, %f5, 0f00000000;
	setp.eq.s32 	%p7, %r41, %r42;
	@%p7 bra 	$L__BB1_34;
	not.b32 	%r82, %r83;
	setp.eq.s32 	%p8, %r83, 0;
	selp.f32 	%f197, 0f00000000, %f197, %p8;
	add.s32 	%r84, %r5, %r83;
	not.pred 	%p15, %p1;
$L__BB1_21:
	setp.eq.f32 	%p9, %f1, 0f3F800000;
	add.s32 	%r24, %r83, 1;
	cvt.rn.f32.s32 	%f28, %r83;
	setp.eq.s32 	%p10, %r82, -1;
	or.pred  	%p11, %p9, %p10;
	mov.f32 	%f195, 0f3F800000;
	@%p11 bra 	$L__BB1_27;
	setp.num.f32 	%p12, %f45, %f45;
	abs.f32 	%f80, %f28;
	setp.num.f32 	%p13, %f80, %f80;
	and.pred  	%p14, %p12, %p13;
	@%p14 bra 	$L__BB1_24;
	add.rn.f32 	%f195, %f1, %f28;
	bra.uni 	$L__BB1_27;
$L__BB1_24:
	@%p15 bra 	$L__BB1_26;
	mul.f32 	%f102, %f28, 0f3F000000;
	cvt.rzi.f32.f32 	%f103, %f102;
	add.f32 	%f104, %f103, %f103;
	sub.f32 	%f105, %f28, %f104;
	abs.f32 	%f106, %f105;
	setp.neu.f32 	%p21, %f106, 0f3F800000;
	setp.lt.s32 	%p22, %r83, 0;
	selp.b32 	%r48, %r7, %r6, %p22;
	and.b32  	%r49, %r48, 2147483647;
	selp.b32 	%r50, %r49, %r48, %p21;
	mov.b32 	%f195, %r50;
	bra.uni 	$L__BB1_27;
$L__BB1_26:
	mul.rn.f32 	%f81, %f3, %f28;
	cvt.rni.f32.f32 	%f82, %f81;
	sub.f32 	%f83, %f81, %f82;
	neg.f32 	%f84, %f81;
	fma.rn.f32 	%f85, %f3, %f28, %f84;
	fma.rn.f32 	%f86, %f4, %f28, %f85;
	add.f32 	%f87, %f83, %f86;
	setp.gt.f32 	%p16, %f82, 0f00000000;
	selp.b32 	%r43, 0, -2097152000, %p16;
	setp.eq.f32 	%p17, %f1, 0fBF800000;
	setp.eq.f32 	%p18, %f80, 0f7F800000;
	setp.lt.f32 	%p19, %f81, 0f00000000;
	selp.f32 	%f88, 0f00000000, 0f7F800000, %p19;
	abs.f32 	%f89, %f81;
	setp.gt.f32 	%p20, %f89, 0f43180000;
	cvt.rzi.s32.f32 	%r44, %f82;
	shl.b32 	%r45, %r44, 23;
	sub.s32 	%r46, %r45, %r43;
	mov.b32 	%f90, %r46;
	add.s32 	%r47, %r43, 2130706432;
	mov.b32 	%f91, %r47;
	fma.rn.f32 	%f92, %f87, 0f391FCB8E, 0f3AAF85ED;
	fma.rn.f32 	%f93, %f92, %f87, 0f3C1D9856;
	fma.rn.f32 	%f94, %f93, %f87, 0f3D6357BB;
	fma.rn.f32 	%f95, %f94, %f87, 0f3E75FDEC;
	fma.rn.f32 	%f96, %f95, %f87, 0f3F317218;
	fma.rn.f32 	%f97, %f96, %f87, 0f3F800000;
	mul.f32 	%f98, %f97, %f91;
	mul.f32 	%f99, %f98, %f90;
	selp.f32 	%f100, %f88, %f99, %p20;
	selp.f32 	%f101, 0f3F800000, %f100, %p18;
	selp.f32 	%f195, %f101, %f100, %p17;
$L__BB1_27:
	setp.eq.f32 	%p23, %f1, 0f3F800000;
	fma.rn.f32 	%f34, %f195, %f5, %f197;
	cvt.rn.f32.s32 	%f35, %r24;
	setp.eq.s32 	%p24, %r83, -1;
	or.pred  	%p25, %p23, %p24;
	mov.f32 	%f196, 0f3F800000;
	@%p25 bra 	$L__BB1_33;
	setp.nan.f32 	%p26, %f45, %f45;
	abs.f32 	%f108, %f35;
	setp.nan.f32 	%p27, %f108, %f108;
	or.pred  	%p28, %p26, %p27;
	@%p28 bra 	$L__BB1_32;
	@%p1 bra 	$L__BB1_31;
	mul.rn.f32 	%f109, %f3, %f35;
	cvt.rni.f32.f32 	%f110, %f109;
	sub.f32 	%f111, %f109, %f110;
	neg.f32 	%f112, %f109;
	fma.rn.f32 	%f113, %f3, %f35, %f112;
	fma.rn.f32 	%f114, %f4, %f35, %f113;
	add.f32 	%f115, %f111, %f114;
	setp.gt.f32 	%p29, %f110, 0f00000000;
	selp.b32 	%r51, 0, -2097152000, %p29;
	setp.eq.f32 	%p30, %f1, 0fBF800000;
	setp.eq.f32 	%p31, %f108, 0f7F800000;
	setp.lt.f32 	%p32, %f109, 0f00000000;
	selp.f32 	%f116, 0f00000000, 0f7F800000, %p32;
	abs.f32 	%f117, %f109;
	setp.gt.f32 	%p33, %f117, 0f43180000;
	cvt.rzi.s32.f32 	%r52, %f110;
	shl.b32 	%r53, %r52, 23;
	sub.s32 	%r54, %r53, %r51;
	mov.b32 	%f118, %r54;
	add.s32 	%r55, %r51, 2130706432;
	mov.b32 	%f119, %r55;
	fma.rn.f32 	%f120, %f115, 0f391FCB8E, 0f3AAF85ED;
	fma.rn.f32 	%f121, %f120, %f115, 0f3C1D9856;
	fma.rn.f32 	%f122, %f121, %f115, 0f3D6357BB;
	fma.rn.f32 	%f123, %f122, %f115, 0f3E75FDEC;
	fma.rn.f32 	%f124, %f123, %f115, 0f3F317218;
	fma.rn.f32 	%f125, %f124, %f115, 0f3F800000;
	mul.f32 	%f126, %f125, %f119;
	mul.f32 	%f127, %f126, %f118;
	selp.f32 	%f128, %f116, %f127, %p33;
	selp.f32 	%f129, 0f3F800000, %f128, %p31;
	selp.f32 	%f196, %f129, %f128, %p30;
	bra.uni 	$L__BB1_33;
$L__BB1_31:
	mul.f32 	%f130, %f35, 0f3F000000;
	cvt.rzi.f32.f32 	%f131, %f130;
	add.f32 	%f132, %f131, %f131;
	sub.f32 	%f133, %f35, %f132;
	abs.f32 	%f134, %f133;
	setp.neu.f32 	%p34, %f134, 0f3F800000;
	setp.lt.s32 	%p35, %r24, 0;
	selp.b32 	%r56, %r7, %r6, %p35;
	and.b32  	%r57, %r56, 2147483647;
	selp.b32 	%r58, %r57, %r56, %p34;
	mov.b32 	%f196, %r58;
	bra.uni 	$L__BB1_33;
$L__BB1_32:
	add.rn.f32 	%f196, %f1, %f35;
$L__BB1_33:
	fma.rn.f32 	%f197, %f196, %f5, %f34;
	add.s32 	%r84, %r84, 2;
	add.s32 	%r83, %r83, 2;
	add.s32 	%r82, %r82, -2;
	setp.lt.s32 	%p36, %r84, %r28;
	@%p36 bra 	$L__BB1_21;
$L__BB1_34:
	cvta.to.global.u64 	%rd6, %rd1;
	add.s64 	%rd8, %rd6, %rd4;
	st.global.f32 	[%rd8], %f197;
$L__BB1_35:
	ret;

}


// ===== COMPILED SASS (sm_100) =====

	.target	sm_100

	.elftype	@"ET_EXEC"


//--------------------- .note.nv.tkinfo           --------------------------
	.section	.note.nv.tkinfo,"",@"SHT_NOTE"
	.sectionflags	@"SHF_NOTE_NV_TKINFO"
	.tkinfo
        /*0018*/ 	.word	0x00000002
        /*0030*/ 	.string	""
        /*0030*/ 	.string	"ptxas"
        /*0030*/ 	.string	"Cuda compilation tools, release 13.0, V13.0.88"
        /*0030*/ 	.string	"Build cuda_13.0.r13.0/compiler.36424714_0"
        /*0030*/ 	.string	"-arch sm_100 -m 64 "



//--------------------- .note.nv.cuinfo           --------------------------
	.section	.note.nv.cuinfo,"",@"SHT_NOTE"
	.sectionflags	@"SHF_NOTE_NV_CUINFO"
        /*0018*/ 	.short	0x0002
        /*001a*/ 	.short	0x0064
        /*001c*/ 	.short	0x0082
	.zero		2


//--------------------- .nv.info                  --------------------------
	.section	.nv.info,"",@"SHT_CUDA_INFO"
	.align	4


	//----- nvinfo : EIATTR_REGCOUNT
	.align		4
        /*0000*/ 	.byte	0x04, 0x2f
        /*0002*/ 	.short	(.L_1 - .L_0)
	.align		4
.L_0:
        /*0004*/ 	.word	index@(_Z12gae_delta_v1PfS_S_fii)
        /*0008*/ 	.word	0x0000000e


	//----- nvinfo : EIATTR_FRAME_SIZE
	.align		4
.L_1:
        /*000c*/ 	.byte	0x04, 0x11
        /*000e*/ 	.short	(.L_3 - .L_2)
	.align		4
.L_2:
        /*0010*/ 	.word	index@(_Z12gae_delta_v1PfS_S_fii)
        /*0014*/ 	.word	0x00000000


	//----- nvinfo : EIATTR_REGCOUNT
	.align		4
.L_3:
        /*0018*/ 	.byte	0x04, 0x2f
        /*001a*/ 	.short	(.L_5 - .L_4)
	.align		4
.L_4:
        /*001c*/ 	.word	index@(_Z11gae_full_v1PfS_ffi)
        /*0020*/ 	.word	0x00000017


	//----- nvinfo : EIATTR_FRAME_SIZE
	.align		4
.L_5:
        /*0024*/ 	.byte	0x04, 0x11
        /*0026*/ 	.short	(.L_7 - .L_6)
	.align		4
.L_6:
        /*0028*/ 	.word	index@(_Z11gae_full_v1PfS_ffi)
        /*002c*/ 	.word	0x00000000


	//----- nvinfo : EIATTR_MIN_STACK_SIZE
	.align		4
.L_7:
        /*0030*/ 	.byte	0x04, 0x12
        /*0032*/ 	.short	(.L_9 - .L_8)
	.align		4
.L_8:
        /*0034*/ 	.word	index@(_Z11gae_full_v1PfS_ffi)
        /*0038*/ 	.word	0x00000000


	//----- nvinfo : EIATTR_MIN_STACK_SIZE
	.align		4
.L_9:
        /*003c*/ 	.byte	0x04, 0x12
        /*003e*/ 	.short	(.L_11 - .L_10)
	.align		4
.L_10:
        /*0040*/ 	.word	index@(_Z12gae_delta_v1PfS_S_fii)
        /*0044*/ 	.word	0x00000000
.L_11:


//--------------------- .nv.compat                --------------------------
	.section	.nv.compat,"",@"SHT_CUDA_COMPAT_INFO"
	.align	4
        /*0000*/ 	.byte	0x02, 0x09, 0x00, 0x00, 0x02, 0x02, 0x01, 0x00, 0x02, 0x05, 0x05, 0x00, 0x03, 0x07, 0x01, 0x01
        /*0010*/ 	.byte	0x02, 0x03, 0x00, 0x00, 0x02, 0x06, 0x01, 0x00, 0x04, 0x0b, 0x08, 0x00, 0x01, 0x00, 0x00, 0x00
        /*0020*/ 	.byte	0x00, 0x00, 0x00, 0x00


//--------------------- .nv.info._Z11gae_full_v1PfS_ffi --------------------------
	.section	.nv.info._Z11gae_full_v1PfS_ffi,"",@"SHT_CUDA_INFO"
	.sectionflags	@""
	.align	4


	//----- nvinfo : EIATTR_CUDA_API_VERSION
	.align		4
        /*0000*/ 	.byte	0x04, 0x37
        /*0002*/ 	.short	(.L_13 - .L_12)
.L_12:
        /*0004*/ 	.word	0x00000082


	//----- nvinfo : EIATTR_KPARAM_INFO
	.align		4
.L_13:
        /*0008*/ 	.byte	0x04, 0x17
        /*000a*/ 	.short	(.L_15 - .L_14)
.L_14:
        /*000c*/ 	.word	0x00000000
        /*0010*/ 	.short	0x0004
        /*0012*/ 	.short	0x0018
        /*0014*/ 	.byte	0x00, 0xf0, 0x11, 0x00


	//----- nvinfo : EIATTR_KPARAM_INFO
	.align		4
.L_15:
        /*0018*/ 	.byte	0x04, 0x17
        /*001a*/ 	.short	(.L_17 - .L_16)
.L_16:
        /*001c*/ 	.word	0x00000000
        /*0020*/ 	.short	0x0003
        /*0022*/ 	.short	0x0014
        /*0024*/ 	.byte	0x00, 0xf0, 0x11, 0x00


	//----- nvinfo : EIATTR_KPARAM_INFO
	.align		4
.L_17:
        /*0028*/ 	.byte	0x04, 0x17
        /*002a*/ 	.short	(.L_19 - .L_18)
.L_18:
        /*002c*/ 	.word	0x00000000
        /*0030*/ 	.short	0x0002
        /*0032*/ 	.short	0x0010
        /*0034*/ 	.byte	0x00, 0xf0, 0x11, 0x00


	//----- nvinfo : EIATTR_KPARAM_INFO
	.align		4
.L_19:
        /*0038*/ 	.byte	0x04, 0x17
        /*003a*/ 	.short	(.L_21 - .L_20)
.L_20:
        /*003c*/ 	.word	0x00000000
        /*0040*/ 	.short	0x0001
        /*0042*/ 	.short	0x0008
        /*0044*/ 	.byte	0x00, 0xf5, 0x21, 0x00


	//----- nvinfo : EIATTR_KPARAM_INFO
	.align		4
.L_21:
        /*0048*/ 	.byte	0x04, 0x17
        /*004a*/ 	.short	(.L_23 - .L_22)
.L_22:
        /*004c*/ 	.word	0x00000000
        /*0050*/ 	.short	0x0000
        /*0052*/ 	.short	0x0000
        /*0054*/ 	.byte	0x00, 0xf5, 0x21, 0x00


	//----- nvinfo : EIATTR_SPARSE_MMA_MASK
	.align		4
.L_23:
        /*0058*/ 	.byte	0x03, 0x50
        /*005a*/ 	.short	0x0000


	//----- nvinfo : EIATTR_MAXREG_COUNT
	.align		4
        /*005c*/ 	.byte	0x03, 0x1b
        /*005e*/ 	.short	0x00ff


	//----- nvinfo : EIATTR_MERCURY_ISA_VERSION
	.align		4
        /*0060*/ 	.byte	0x03, 0x5f
        /*0062*/ 	.short	0x0101


	//----- nvinfo : EIATTR_VRC_CTA_INIT_COUNT
	.align		4
        /*0064*/ 	.byte	0x02, 0x4a
	.zero		1
	.zero		1


	//----- nvinfo : EIATTR_EXIT_INSTR_OFFSETS
	.align		4
        /*0068*/ 	.byte	0x04, 0x1c
        /*006a*/ 	.short	(.L_25 - .L_24)


	//   ....[0]....
.L_24:
        /*006c*/ 	.word	0x000000d0


	//   ....[1]....
        /*0070*/ 	.word	0x00001330


	//----- nvinfo : EIATTR_CRS_STACK_SIZE
	.align		4
.L_25:
        /*0074*/ 	.byte	0x04, 0x1e
        /*0076*/ 	.short	(.L_27 - .L_26)
.L_26:
        /*0078*/ 	.word	0x00000000


	//----- nvinfo : EIATTR_CBANK_PARAM_SIZE
	.align		4
.L_27:
        /*007c*/ 	.byte	0x03, 0x19
        /*007e*/ 	.short	0x001c


	//----- nvinfo : EIATTR_PARAM_CBANK
	.align		4
        /*0080*/ 	.byte	0x04, 0x0a
        /*0082*/ 	.short	(.L_29 - .L_28)
	.align		4
.L_28:
        /*0084*/ 	.word	index@(.nv.constant0._Z11gae_full_v1PfS_ffi)
        /*0088*/ 	.short	0x0380
        /*008a*/ 	.short	0x001c


	//----- nvinfo : EIATTR_SW_WAR
	.align		4
.L_29:
        /*008c*/ 	.byte	0x04, 0x36
        /*008e*/ 	.short	(.L_31 - .L_30)
.L_30:
        /*0090*/ 	.word	0x00000008
.L_31:


//--------------------- .nv.info._Z12gae_delta_v1PfS_S_fii --------------------------
	.section	.nv.info._Z12gae_delta_v1PfS_S_fii,"",@"SHT_CUDA_INFO"
	.sectionflags	@""
	.align	4


	//----- nvinfo : EIATTR_CUDA_API_VERSION
	.align		4
        /*0000*/ 	.byte	0x04, 0x37
        /*0002*/ 	.short	(.L_33 - .L_32)
.L_32:
        /*0004*/ 	.word	0x00000082


	//----- nvinfo : EIATTR_KPARAM_INFO
	.align		4
.L_33:
        /*0008*/ 	.byte	0x04, 0x17
        /*000a*/ 	.short	(.L_35 - .L_34)
.L_34:
        /*000c*/ 	.word	0x00000000
        /*0010*/ 	.short	0x0005
        /*0012*/ 	.short	0x0020
        /*0014*/ 	.byte	0x00, 0xf0, 0x11, 0x00


	//----- nvinfo : EIATTR_KPARAM_INFO
	.align		4
.L_35:
        /*0018*/ 	.byte	0x04, 0x17
        /*001a*/ 	.short	(.L_37 - .L_36)
.L_36:
        /*001c*/ 	.word	0x00000000
        /*0020*/ 	.short	0x0004
        /*0022*/ 	.short	0x001c
        /*0024*/ 	.byte	0x00, 0xf0, 0x11, 0x00


	//----- nvinfo : EIATTR_KPARAM_INFO
	.align		4
.L_37:
        /*0028*/ 	.byte	0x04, 0x17
        /*002a*/ 	.short	(.L_39 - .L_38)
.L_38:
        /*002c*/ 	.word	0x00000000
        /*0030*/ 	.short	0x0003
        /*0032*/ 	.short	0x0018
        /*0034*/ 	.byte	0x00, 0xf0, 0x11, 0x00


	//----- nvinfo : EIATTR_KPARAM_INFO
	.align		4
.L_39:
        /*0038*/ 	.byte	0x04, 0x17
        /*003a*/ 	.short	(.L_41 - .L_40)
.L_40:
        /*003c*/ 	.word	0x00000000
        /*0040*/ 	.short	0x0002
        /*0042*/ 	.short	0x0010
        /*0044*/ 	.byte	0x00, 0xf5, 0x21, 0x00


	//----- nvinfo : EIATTR_KPARAM_INFO
	.align		4
.L_41:
        /*0048*/ 	.byte	0x04, 0x17
        /*004a*/ 	.short	(.L_43 - .L_42)
.L_42:
        /*004c*/ 	.word	0x00000000
        /*0050*/ 	.short	0x0001
        /*0052*/ 	.short	0x0008
        /*0054*/ 	.byte	0x00, 0xf5, 0x21, 0x00


	//----- nvinfo : EIATTR_KPARAM_INFO
	.align		4
.L_43:
        /*0058*/ 	.byte	0x04, 0x17
        /*005a*/ 	.short	(.L_45 - .L_44)
.L_44:
        /*005c*/ 	.word	0x00000000
        /*0060*/ 	.short	0x0000
        /*0062*/ 	.short	0x0000
        /*0064*/ 	.byte	0x00, 0xf5, 0x21, 0x00


	//----- nvinfo : EIATTR_SPARSE_MMA_MASK
	.align		4
.L_45:
        /*0068*/ 	.byte	0x03, 0x50
        /*006a*/ 	.short	0x0000


	//----- nvinfo : EIATTR_MAXREG_COUNT
	.align		4
        /*006c*/ 	.byte	0x03, 0x1b
        /*006e*/ 	.short	0x00ff


	//----- nvinfo : EIATTR_MERCURY_ISA_VERSION
	.align		4
        /*0070*/ 	.byte	0x03, 0x5f
        /*0072*/ 	.short	0x0101


	//----- nvinfo : EIATTR_VRC_CTA_INIT_COUNT
	.align		4
        /*0074*/ 	.byte	0x02, 0x4a
	.zero		1
	.zero		1


	//----- nvinfo : EIATTR_EXIT_INSTR_OFFSETS
	.align		4
        /*0078*/ 	.byte	0x04, 0x1c
        /*007a*/ 	.short	(.L_47 - .L_46)


	//   ....[0]....
.L_46:
        /*007c*/ 	.word	0x000000d0


	//   ....[1]....
        /*0080*/ 	.word	0x000001c0


	//----- nvinfo : EIATTR_CBANK_PARAM_SIZE
	.align		4
.L_47:
        /*0084*/ 	.byte	0x03, 0x19
        /*0086*/ 	.short	0x0024


	//----- nvinfo : EIATTR_PARAM_CBANK
	.align		4
        /*0088*/ 	.byte	0x04, 0x0a
        /*008a*/ 	.short	(.L_49 - .L_48)
	.align		4
.L_48:
        /*008c*/ 	.word	index@(.nv.constant0._Z12gae_delta_v1PfS_S_fii)
        /*0090*/ 	.short	0x0380
        /*0092*/ 	.short	0x0024


	//----- nvinfo : EIATTR_SW_WAR
	.align		4
.L_49:
        /*0094*/ 	.byte	0x04, 0x36
        /*0096*/ 	.short	(.L_51 - .L_50)
.L_50:
        /*0098*/ 	.word	0x00000008
.L_51:


//--------------------- .nv.callgraph             --------------------------
	.section	.nv.callgraph,"",@"SHT_CUDA_CALLGRAPH"
	.align	4
	.sectionentsize	8
	.align		4
        /*0000*/ 	.word	0x00000000
	.align		4
        /*0004*/ 	.word	0xffffffff
	.align		4
        /*0008*/ 	.word	0x00000000
	.align		4
        /*000c*/ 	.word	0xfffffffe
	.align		4
        /*0010*/ 	.word	0x00000000
	.align		4
        /*0014*/ 	.word	0xfffffffd
	.align		4
        /*0018*/ 	.word	0x00000000
	.align		4
        /*001c*/ 	.word	0xfffffffc


//--------------------- .text._Z11gae_full_v1PfS_ffi --------------------------
	.section	.text._Z11gae_full_v1PfS_ffi,"ax",@progbits
	.align	128
        .global         _Z11gae_full_v1PfS_ffi
        .type           _Z11gae_full_v1PfS_ffi,@function
        .size           _Z11gae_full_v1PfS_ffi,(.L_x_24 - _Z11gae_full_v1PfS_ffi)
        .other          _Z11gae_full_v1PfS_ffi,@"STO_CUDA_ENTRY STV_DEFAULT"
_Z11gae_full_v1PfS_ffi:
.text._Z11gae_full_v1PfS_ffi:
[----:B------:R-:W-:Y:S01]  /*0000*/  LDC R1, c[0x0][0x37c] ;  /* 0x0000df00ff017b82 */ /* 0x000fe20000000800 */
[----:B------:R-:W0:Y:S07]  /*0010*/  S2R R0, SR_TID.Y ;  /* 0x0000000000007919 */ /* 0x000e2e0000002200 */
[----:B------:R-:W1:Y:S01]  /*0020*/  S2UR UR4, SR_CTAID.X ;  /* 0x00000000000479c3 */ /* 0x000e620000002500 */
[----:B------:R-:W1:Y:S01]  /*0030*/  LDCU UR5, c[0x0][0x360] ;  /* 0x00006c00ff0577ac */ /* 0x000e620008000800 */
[----:B------:R-:W2:Y:S01]  /*0040*/  S2R R4, SR_TID.X ;  /* 0x0000000000047919 */ /* 0x000ea20000002100 */
[----:B------:R-:W3:Y:S05]  /*0050*/  LDCU UR8, c[0x0][0x398] ;  /* 0x00007300ff0877ac */ /* 0x000eea0008000800 */
[----:B------:R-:W0:Y:S08]  /*0060*/  S2UR UR6, SR_CTAID.Y ;  /* 0x00000000000679c3 */ /* 0x000e300000002600 */
[----:B------:R-:W0:Y:S01]  /*0070*/  LDC R5, c[0x0][0x364] ;  /* 0x0000d900ff057b82 */ /* 0x000e220000000800 */
[----:B-1----:R-:W-:-:S06]  /*0080*/  UIMAD UR4, UR4, UR5, URZ ;  /* 0x00000005040472a4 */ /* 0x002fcc000f8e02ff */
[----:B--2---:R-:W-:Y:S01]  /*0090*/  IADD3 R6, PT, PT, R4, UR4, RZ ;  /* 0x0000000404067c10 */ /* 0x004fe2000fffe0ff */
[----:B0-----:R-:W-:-:S05]  /*00a0*/  IMAD R5, R5, UR6, R0 ;  /* 0x0000000605057c24 */ /* 0x001fca000f8e0200 */
[----:B------:R-:W-:-:S04]  /*00b0*/  LEA R0, R5, R6, 0x5 ;  /* 0x0000000605007211 */ /* 0x000fc800078e28ff */
[----:B---3--:R-:W-:-:S13]  /*00c0*/  ISETP.GE.AND P0, PT, R0, UR8, PT ;  /* 0x0000000800007c0c */ /* 0x008fda000bf06270 */
[----:B------:R-:W-:Y:S05]  /*00d0*/  @P0 EXIT ;  /* 0x000000000000094d */ /* 0x000fea0003800000 */
[----:B------:R-:W0:Y:S01]  /*00e0*/  LDC.64 R10, c[0x0][0x390] ;  /* 0x0000e400ff0a7b82 */ /* 0x000e220000000a00 */
[----:B------:R-:W1:Y:S07]  /*00f0*/  LDCU.64 UR6, c[0x0][0x358] ;  /* 0x00006b00ff0677ac */ /* 0x000e6e0008000a00 */
[----:B------:R-:W2:Y:S01]  /*0100*/  LDC.64 R8, c[0x0][0x388] ;  /* 0x0000e200ff087b82 */ /* 0x000ea20000000a00 */
[----:B0-----:R-:W-:-:S04]  /*0110*/  FMUL R3, R10, R11 ;  /* 0x0000000b0a037220 */ /* 0x001fc80000400000 */
[C---:B------:R-:W-:Y:S01]  /*0120*/  FMUL R10, |R3|.reuse, 16777216 ;  /* 0x4b800000030a7820 */ /* 0x040fe20000400200 */
[----:B------:R-:W-:Y:S01]  /*0130*/  FSETP.GEU.AND P0, PT, |R3|, 1.175494350822287508e-38, PT ;  /* 0x008000000300780b */ /* 0x000fe20003f0e200 */
[----:B--2---:R-:W-:-:S03]  /*0140*/  IMAD.WIDE R8, R0, 0x4, R8 ;  /* 0x0000000400087825 */ /* 0x004fc600078e0208 */
[----:B------:R-:W-:Y:S02]  /*0150*/  FSEL R10, R10, |R3|, !P0 ;  /* 0x400000030a0a7208 */ /* 0x000fe40004000000 */
[----:B-1----:R0:W5:Y:S03]  /*0160*/  LDG.E R2, desc[UR6][R8.64] ;  /* 0x0000000608027981 */ /* 0x002166000c1e1900 */
[----:B------:R-:W-:Y:S01]  /*0170*/  VIADD R7, R10, 0xc0cafb0d ;  /* 0xc0cafb0d0a077836 */ /* 0x000fe20000000000 */
[----:B------:R-:W-:Y:S01]  /*0180*/  FSETP.GEU.AND P1, PT, R3, RZ, PT ;  /* 0x000000ff0300720b */ /* 0x000fe20003f2e000 */
[----:B------:R-:W-:Y:S03]  /*0190*/  BSSY.RECONVERGENT B1, `(.L_x_0) ;  /* 0x0000116000017945 */ /* 0x000fe60003800200 */
[----:B------:R-:W-:-:S02]  /*01a0*/  LOP3.LUT R11, R7, 0xff800000, RZ, 0xc0, !PT ;  /* 0xff800000070b7812 */ /* 0x000fc400078ec0ff */
[----:B------:R-:W-:Y:S02]  /*01b0*/  FSEL R7, RZ, -24, P0 ;  /* 0xc1c00000ff077808 */ /* 0x000fe40000000000 */
[-C--:B------:R-:W-:Y:S02]  /*01c0*/  IADD3 R10, PT, PT, R10, -R11.reuse, RZ ;  /* 0x8000000b0a0a7210 */ /* 0x080fe40007ffe0ff */
[----:B0-----:R-:W-:Y:S01]  /*01d0*/  I2FP.F32.S32 R8, R11 ;  /* 0x0000000b00087245 */ /* 0x001fe20000201400 */
[----:B------:R-:W-:Y:S01]  /*01e0*/  IMAD.MOV.U32 R11, RZ, RZ, 0x3a2c32e4 ;  /* 0x3a2c32e4ff0b7424 */ /* 0x000fe200078e00ff */
[C---:B------:R-:W-:Y:S01]  /*01f0*/  FSETP.NEU.AND P0, PT, |R3|.reuse, +INF , PT ;  /* 0x7f8000000300780b */ /* 0x040fe20003f0d200 */
[C---:B------:R-:W-:Y:S01]  /*0200*/  FADD R12, R10.reuse, 1 ;  /* 0x3f8000000a0c7421 */ /* 0x040fe20000000000 */
[----:B------:R-:W-:Y:S01]  /*0210*/  FADD R10, R10, -1 ;  /* 0xbf8000000a0a7421 */ /* 0x000fe20000000000 */
[----:B------:R-:W-:Y:S01]  /*0220*/  FFMA R7, R8, 1.1920928955078125e-07, R7 ;  /* 0x3400000008077823 */ /* 0x000fe20000000007 */
[----:B------:R-:W-:-:S02]  /*0230*/  FSETP.EQ.OR P0, PT, R3, RZ, !P0 ;  /* 0x000000ff0300720b */ /* 0x000fc40004702400 */
[----:B------:R-:W-:Y:S01]  /*0240*/  FADD R9, R10, R10 ;  /* 0x0000000a0a097221 */ /* 0x000fe20000000000 */
[----:B------:R-:W0:Y:S03]  /*0250*/  MUFU.RCP R12, R12 ;  /* 0x0000000c000c7308 */ /* 0x000e260000001000 */
[----:B0-----:R-:W-:-:S04]  /*0260*/  FMUL R14, R12, R9 ;  /* 0x000000090c0e7220 */ /* 0x001fc80000400000 */
[----:B------:R-:W-:Y:S01]  /*0270*/  FADD R9, R10, -R14 ;  /* 0x8000000e0a097221 */ /* 0x000fe20000000000 */
[CC--:B------:R-:W-:Y:S01]  /*0280*/  FMUL R8, R14.reuse, R14.reuse ;  /* 0x0000000e0e087220 */ /* 0x0c0fe20000400000 */
[----:B------:R-:W-:Y:S02]  /*0290*/  FFMA R13, R14, 1.4426950216293334961, R7 ;  /* 0x3fb8aa3b0e0d7823 */ /* 0x000fe40000000007 */
[----:B------:R-:W-:Y:S01]  /*02a0*/  FADD R9, R9, R9 ;  /* 0x0000000909097221 */ /* 0x000fe20000000000 */
[----:B------:R-:W-:Y:S01]  /*02b0*/  FFMA R11, R8, R11, 0.0032181653659790754318 ;  /* 0x3b52e7db080b7423 */ /* 0x000fe2000000000b */
[----:B------:R-:W-:Y:S02]  /*02c0*/  FADD R7, R7, -R13 ;  /* 0x8000000d07077221 */ /* 0x000fe40000000000 */
[----:B------:R-:W-:Y:S01]  /*02d0*/  FFMA R9, R10, -R14, R9 ;  /* 0x8000000e0a097223 */ /* 0x000fe20000000009 */
[----:B------:R-:W-:Y:S01]  /*02e0*/  FFMA R11, R8, R11, 0.018033718690276145935 ;  /* 0x3c93bb73080b7423 */ /* 0x000fe2000000000b */
[----:B------:R-:W-:-:S02]  /*02f0*/  FFMA R10, R14, 1.4426950216293334961, R7 ;  /* 0x3fb8aa3b0e0a7823 */ /* 0x000fc40000000007 */
[----:B------:R-:W-:Y:S01]  /*0300*/  FMUL R9, R12, R9 ;  /* 0x000000090c097220 */ /* 0x000fe20000400000 */
[----:B------:R-:W-:-:S03]  /*0310*/  FFMA R11, R8, R11, 0.12022458761930465698 ;  /* 0x3df6384f080b7423 */ /* 0x000fc6000000000b */
[----:B------:R-:W-:Y:S01]  /*0320*/  FFMA R7, R9, 1.4426950216293334961, R10 ;  /* 0x3fb8aa3b09077823 */ /* 0x000fe2000000000a */
[----:B------:R-:W-:-:S03]  /*0330*/  FMUL R11, R8, R11 ;  /* 0x0000000b080b7220 */ /* 0x000fc60000400000 */
[----:B------:R-:W-:Y:S01]  /*0340*/  FFMA R8, R14, 1.9251366722983220825e-08, R7 ;  /* 0x32a55e340e087823 */ /* 0x000fe20000000007 */
[----:B------:R-:W-:-:S04]  /*0350*/  FMUL R7, R11, 3 ;  /* 0x404000000b077820 */ /* 0x000fc80000400000 */
[----:B------:R-:W-:Y:S01]  /*0360*/  FFMA R8, R9, R7, R8 ;  /* 0x0000000709087223 */ /* 0x000fe20000000008 */
[----:B------:R-:W-:-:S03]  /*0370*/  FADD R7, R3, R3 ;  /* 0x0000000303077221 */ /* 0x000fc60000000000 */
[----:B------:R-:W-:Y:S02]  /*0380*/  FFMA R14, R14, R11, R8 ;  /* 0x0000000b0e0e7223 */ /* 0x000fe40000000008 */
[----:B------:R-:W-:Y:S02]  /*0390*/  LOP3.LUT R10, R7, 0x7f800000, RZ, 0x3c, !PT ;  /* 0x7f800000070a7812 */ /* 0x000fe400078e3cff */
[----:B------:R-:W-:-:S04]  /*03a0*/  FADD R8, R13, R14 ;  /* 0x0000000e0d087221 */ /* 0x000fc80000000000 */
[----:B------:R-:W-:-:S04]  /*03b0*/  FADD R9, -R13, R8 ;  /* 0x000000080d097221 */ /* 0x000fc80000000100 */
[----:B------:R-:W-:Y:S01]  /*03c0*/  FADD R9, R14, -R9 ;  /* 0x800000090e097221 */ /* 0x000fe20000000000 */
[----:B------:R-:W-:Y:S06]  /*03d0*/  @P1 BRA `(.L_x_1) ;  /* 0x0000000400f01947 */ /* 0x000fec0003800000 */
[----:B------:R-:W-:Y:S01]  /*03e0*/  ULOP3.LUT UR4, URZ, UR4, URZ, 0x33, !UPT ;  /* 0x00000004ff047292 */ /* 0x000fe2000f8e33ff */
[----:B------:R-:W-:Y:S01]  /*03f0*/  LEA R4, R5, R4, 0x5 ;  /* 0x0000000405047211 */ /* 0x000fe200078e28ff */
[----:B------:R-:W0:Y:S01]  /*0400*/  LDCU UR5, c[0x0][0x398] ;  /* 0x00007300ff0577ac */ /* 0x000e220008000800 */
[----:B------:R-:W-:Y:S01]  /*0410*/  BSSY.RECONVERGENT B0, `(.L_x_2) ;  /* 0x0000077000007945 */ /* 0x000fe20003800200 */
[----:B------:R-:W-:Y:S01]  /*0420*/  IADD3 R6, PT, PT, -R6, UR8, RZ ;  /* 0x0000000806067c10 */ /* 0x000fe2000fffe1ff */
[----:B-----5:R-:W-:Y:S01]  /*0430*/  FADD R5, RZ, R2 ;  /* 0x00000002ff057221 */ /* 0x020fe20000000000 */
[----:B------:R-:W-:-:S06]  /*0440*/  UIADD3 UR4, UPT, UPT, UR4, UR8, URZ ;  /* 0x0000000804047290 */ /* 0x000fcc000fffe0ff */
[----:B------:R-:W-:-:S13]  /*0450*/  ISETP.NE.AND P1, PT, R4, UR4, PT ;  /* 0x0000000404007c0c */ /* 0x000fda000bf25270 */
[----:B0-----:R-:W-:Y:S05]  /*0460*/  @!P1 BRA `(.L_x_3) ;  /* 0x0000000400c49947 */ /* 0x001fea0003800000 */
[----:B------:R-:W-:-:S04]  /*0470*/  LOP3.LUT R11, R6, 0x1, RZ, 0xc0, !PT ;  /* 0x00000001060b7812 */ /* 0x000fc800078ec0ff */
[----:B------:R-:W-:Y:S02]  /*0480*/  ISETP.NE.AND P1, PT, R11, RZ, PT ;  /* 0x000000ff0b00720c */ /* 0x000fe40003f25270 */
[-C--:B------:R-:W-:Y:S02]  /*0490*/  LOP3.LUT R18, RZ, R11.reuse, RZ, 0x33, !PT ;  /* 0x0000000bff127212 */ /* 0x080fe400078e33ff */
[----:B------:R-:W-:Y:S02]  /*04a0*/  IADD3 R4, PT, PT, R0, R11, RZ ;  /* 0x0000000b00047210 */ /* 0x000fe40007ffe0ff */
[----:B------:R-:W-:-:S07]  /*04b0*/  FSEL R5, R5, RZ, P1 ;  /* 0x000000ff05057208 */ /* 0x000fce0000800000 */
.L_x_12:
[----:B------:R-:W-:Y:S01]  /*04c0*/  I2FP.F32.S32 R20, R11 ;  /* 0x0000000b00147245 */ /* 0x000fe20000201400 */
[----:B------:R-:W-:Y:S01]  /*04d0*/  VIADD R4, R4, 0x2 ;  /* 0x0000000204047836 */ /* 0x000fe20000000000 */
[----:B------:R-:W-:Y:S01]  /*04e0*/  ISETP.NE.AND P1, PT, R18, -0x1, PT ;  /* 0xffffffff1200780c */ /* 0x000fe20003f25270 */
[----:B------:R-:W-:Y:S01]  /*04f0*/  BSSY.RECONVERGENT B2, `(.L_x_4) ;  /* 0x0000031000027945 */ /* 0x000fe20003800200 */
[----:B------:R-:W-:Y:S02]  /*0500*/  HFMA2 R14, -RZ, RZ, 1.875, 0 ;  /* 0x3f800000ff0e7431 */ /* 0x000fe400000001ff */
[----:B------:R-:W-:Y:S01]  /*0510*/  FMUL R12, R20, 0.5 ;  /* 0x3f000000140c7820 */ /* 0x000fe20000400000 */
[----:B------:R-:W-:Y:S02]  /*0520*/  FSETP.EQ.OR P1, PT, R3, 1, !P1 ;  /* 0x3f8000000300780b */ /* 0x000fe40004f22400 */
[----:B------:R-:W-:Y:S02]  /*0530*/  ISETP.GE.AND P2, PT, R4, UR5, PT ;  /* 0x0000000504007c0c */ /* 0x000fe4000bf46270 */
[----:B------:R-:W-:Y:S01]  /*0540*/  IADD3 R6, PT, PT, R11, 0x1, RZ ;  /* 0x000000010b067810 */ /* 0x000fe20007ffe0ff */
[----:B------:R-:W0:Y:S02]  /*0550*/  FRND.TRUNC R12, R12 ;  /* 0x0000000c000c7307 */ /* 0x000e24000020d000 */
[----:B0-----:R-:W-:-:S06]  /*0560*/  FADD R13, R12, R12 ;  /* 0x0000000c0c0d7221 */ /* 0x001fcc0000000000 */
[----:B------:R-:W-:Y:S05]  /*0570*/  @P1 BRA `(.L_x_5) ;  /* 0x0000000000a01947 */ /* 0x000fea0003800000 */
[----:B------:R-:W-:-:S04]  /*0580*/  FSETP.NAN.AND P1, PT, |R20|, |R20|, PT ;  /* 0x400000141400720b */ /* 0x000fc80003f28200 */
[----:B------:R-:W-:-:S13]  /*0590*/  FSETP.NAN.OR P1, PT, |R3|, |R3|, P1 ;  /* 0x400000030300720b */ /* 0x000fda0000f28600 */
[----:B------:R-:W-:Y:S05]  /*05a0*/  @P1 BRA `(.L_x_6) ;  /* 0x0000000000901947 */ /* 0x000fea0003800000 */
[----:B------:R-:W-:Y:S01]  /*05b0*/  FADD R12, R20, -R13 ;  /* 0x8000000d140c7221 */ /* 0x000fe20000000000 */
[----:B------:R-:W-:Y:S06]  /*05c0*/  @P0 BRA `(.L_x_7) ;  /* 0x0000000000740947 */ /* 0x000fec0003800000 */
[----:B------:R-:W-:Y:S02]  /*05d0*/  FSETP.NEU.AND P1, PT, |R20|, +INF , PT ;  /* 0x7f8000001400780b */ /* 0x000fe40003f2d200 */
[----:B------:R-:W-:-:S13]  /*05e0*/  FSETP.EQ.AND P3, PT, R3, -1, PT ;  /* 0xbf8000000300780b */ /* 0x000fda0003f62000 */
[----:B------:R-:W-:Y:S05]  /*05f0*/  @!P1 BRA P3, `(.L_x_5) ;  /* 0x0000000000809947 */ /* 0x000fea0001800000 */
[----:B------:R-:W-:-:S04]  /*0600*/  FMUL R13, R8, R20 ;  /* 0x00000014080d7220 */ /* 0x000fc80000400000 */
[----:B------:R-:W0:Y:S01]  /*0610*/  FRND R14, R13 ;  /* 0x0000000d000e7307 */ /* 0x000e220000201000 */
[----:B------:R-:W-:Y:S01]  /*0620*/  FFMA R16, R8, R20, -R13 ;  /* 0x0000001408107223 */ /* 0x000fe2000000080d */
[----:B------:R-:W-:-:S03]  /*0630*/  FSETP.GT.AND P1, PT, |R13|, 152, PT ;  /* 0x431800000d00780b */ /* 0x000fc60003f24200 */
[----:B------:R-:W-:Y:S01]  /*0640*/  FFMA R16, R9, R20, R16 ;  /* 0x0000001409107223 */ /* 0x000fe20000000010 */
[----:B------:R-:W-:Y:S02]  /*0650*/  IMAD.MOV.U32 R20, RZ, RZ, 0x391fcb8e ;  /* 0x391fcb8eff147424 */ /* 0x000fe400078e00ff */
[----:B------:R-:W1:Y:S01]  /*0660*/  F2I.NTZ R17, R13 ;  /* 0x0000000d00117305 */ /* 0x000e620000203100 */
[----:B0-----:R-:W-:Y:S01]  /*0670*/  FADD R15, R13, -R14 ;  /* 0x8000000e0d0f7221 */ /* 0x001fe20000000000 */
[----:B------:R-:W-:-:S03]  /*0680*/  FSETP.GT.AND P3, PT, R14, RZ, PT ;  /* 0x000000ff0e00720b */ /* 0x000fc60003f64000 */
[----:B------:R-:W-:Y:S01]  /*0690*/  FADD R15, R15, R16 ;  /* 0x000000100f0f7221 */ /* 0x000fe20000000000 */
[----:B------:R-:W-:Y:S02]  /*06a0*/  SEL R14, RZ, 0x83000000, P3 ;  /* 0x83000000ff0e7807 */ /* 0x000fe40001800000 */
[----:B------:R-:W-:Y:S01]  /*06b0*/  FSETP.GEU.AND P3, PT, R13, RZ, PT ;  /* 0x000000ff0d00720b */ /* 0x000fe20003f6e000 */
[----:B------:R-:W-:Y:S01]  /*06c0*/  FFMA R16, R15, R20, 0.0013391353422775864601 ;  /* 0x3aaf85ed0f107423 */ /* 0x000fe20000000014 */
[----:B-1----:R-:W-:-:S03]  /*06d0*/  LEA R17, R17, -R14, 0x17 ;  /* 0x8000000e11117211 */ /* 0x002fc600078eb8ff */
[----:B------:R-:W-:-:S04]  /*06e0*/  FFMA R16, R15, R16, 0.0096188392490148544312 ;  /* 0x3c1d98560f107423 */ /* 0x000fc80000000010 */
[----:B------:R-:W-:-:S04]  /*06f0*/  FFMA R16, R15, R16, 0.055503588169813156128 ;  /* 0x3d6357bb0f107423 */ /* 0x000fc80000000010 */
[----:B------:R-:W-:-:S04]  /*0700*/  FFMA R16, R15, R16, 0.24022644758224487305 ;  /* 0x3e75fdec0f107423 */ /* 0x000fc80000000010 */
[C---:B------:R-:W-:Y:S01]  /*0710*/  FFMA R20, R15.reuse, R16, 0.69314718246459960938 ;  /* 0x3f3172180f147423 */ /* 0x040fe20000000010 */
[----:B------:R-:W-:Y:S02]  /*0720*/  IADD3 R16, PT, PT, R14, 0x7f000000, RZ ;  /* 0x7f0000000e107810 */ /* 0x000fe40007ffe0ff */
[----:B------:R-:W-:Y:S01]  /*0730*/  FSEL R14, RZ, +INF , !P3 ;  /* 0x7f800000ff0e7808 */ /* 0x000fe20005800000 */
[----:B------:R-:W-:Y:S01]  /*0740*/  FFMA R15, R15, R20, 1 ;  /* 0x3f8000000f0f7423 */ /* 0x000fe20000000014 */
[----:B------:R-:W-:-:S03]  /*0750*/  FSETP.NEU.AND P3, PT, |R12|, 1, PT ;  /* 0x3f8000000c00780b */ /* 0x000fc60003f6d200 */
[----:B------:R-:W-:-:S04]  /*0760*/  FMUL R16, R16, R15 ;  /* 0x0000000f10107220 */ /* 0x000fc80000400000 */
[----:B------:R-:W-:-:S05]  /*0770*/  @!P1 FMUL R14, R17, R16 ;  /* 0x00000010110e9220 */ /* 0x000fca0000400000 */
[----:B------:R-:W-:Y:S01]  /*0780*/  FSEL R14, R14, -R14, P3 ;  /* 0x8000000e0e0e7208 */ /* 0x000fe20001800000 */
[----:B------:R-:W-:Y:S06]  /*0790*/  BRA `(.L_x_5) ;  /* 0x0000000000187947 */ /* 0x000fec0003800000 */
.L_x_7:
[----:B------:R-:W-:Y:S02]  /*07a0*/  FSETP.NEU.AND P3, PT, |R12|, 1, PT ;  /* 0x3f8000000c00780b */ /* 0x000fe40003f6d200 */
[----:B------:R-:W-:-:S04]  /*07b0*/  ISETP.GE.AND P1, PT, R11, RZ, PT ;  /* 0x000000ff0b00720c */ /* 0x000fc80003f26270 */
[----:B------:R-:W-:-:S07]  /*07c0*/  SEL R14, R10, R7, !P1 ;  /* 0x000000070a0e7207 */ /* 0x000fce0004800000 */
[----:B------:R-:W-:Y:S01]  /*07d0*/  @P3 LOP3.LUT R14, R14, 0x7fffffff, RZ, 0xc0, !PT ;  /* 0x7fffffff0e0e3812 */ /* 0x000fe200078ec0ff */
[----:B------:R-:W-:Y:S06]  /*07e0*/  BRA `(.L_x_5) ;  /* 0x0000000000047947 */ /* 0x000fec0003800000 */
.L_x_6:
[----:B------:R-:W-:-:S07]  /*07f0*/  FADD R14, R3, R20 ;  /* 0x00000014030e7221 */ /* 0x000fce0000000000 */
.L_x_5:
[----:B------:R-:W-:Y:S05]  /*0800*/  BSYNC.RECONVERGENT B2 ;  /* 0x0000000000027941 */ /* 0x000fea0003800200 */
.L_x_4:
[----:B------:R-:W-:Y:S01]  /*0810*/  I2FP.F32.S32 R16, R6 ;  /* 0x0000000600107245 */ /* 0x000fe20000201400 */
[----:B------:R-:W-:Y:S01]  /*0820*/  BSSY.RECONVERGENT B2, `(.L_x_8) ;  /* 0x0000031000027945 */ /* 0x000fe20003800200 */
[----:B------:R-:W-:Y:S01]  /*0830*/  ISETP.NE.AND P1, PT, R11, -0x1, PT ;  /* 0xffffffff0b00780c */ /* 0x000fe20003f25270 */
[----:B------:R-:W-:Y:S01]  /*0840*/  FFMA R5, R2, R14, R5 ;  /* 0x0000000e02057223 */ /* 0x000fe20000000005 */
[----:B------:R-:W-:Y:S02]  /*0850*/  IMAD.MOV.U32 R14, RZ, RZ, 0x3f800000 ;  /* 0x3f800000ff0e7424 */ /* 0x000fe400078e00ff */
[----:B------:R-:W-:Y:S01]  /*0860*/  FMUL R12, R16, 0.5 ;  /* 0x3f000000100c7820 */ /* 0x000fe20000400000 */
[----:B------:R-:W-:-:S05]  /*0870*/  FSETP.EQ.OR P1, PT, R3, 1, !P1 ;  /* 0x3f8000000300780b */ /* 0x000fca0004f22400 */
        /* <DEDUP_REMOVED lines=11> */
[----:B------:R-:W-:Y:S01]  /*0930*/  FMUL R13, R8, R16 ;  /* 0x00000010080d7220 */ /* 0x000fe20000400000 */
[----:B------:R-:W-:-:S03]  /*0940*/  MOV R17, 0x391fcb8e ;  /* 0x391fcb8e00117802 */ /* 0x000fc60000000f00 */
[----:B------:R-:W0:Y:S01]  /*0950*/  FRND R6, R13 ;  /* 0x0000000d00067307 */ /* 0x000e220000201000 */
[----:B------:R-:W-:Y:S01]  /*0960*/  FFMA R14, R8, R16, -R13 ;  /* 0x00000010080e7223 */ /* 0x000fe2000000080d */
[----:B------:R-:W-:-:S03]  /*0970*/  FSETP.GT.AND P1, PT, |R13|, 152, PT ;  /* 0x431800000d00780b */ /* 0x000fc60003f24200 */
[----:B------:R-:W-:Y:S01]  /*0980*/  FFMA R15, R9, R16, R14 ;  /* 0x00000010090f7223 */ /* 0x000fe2000000000e */
[----:B0-----:R-:W-:Y:S01]  /*0990*/  FADD R14, R13, -R6 ;  /* 0x800000060d0e7221 */ /* 0x001fe20000000000 */
[----:B------:R-:W-:-:S03]  /*09a0*/  FSETP.GT.AND P3, PT, R6, RZ, PT ;  /* 0x000000ff0600720b */ /* 0x000fc60003f64000 */
[----:B------:R-:W-:Y:S01]  /*09b0*/  FADD R14, R14, R15 ;  /* 0x0000000f0e0e7221 */ /* 0x000fe20000000000 */
[----:B------:R-:W-:Y:S02]  /*09c0*/  SEL R6, RZ, 0x83000000, P3 ;  /* 0x83000000ff067807 */ /* 0x000fe40001800000 */
[----:B------:R-:W-:Y:S01]  /*09d0*/  FSETP.GEU.AND P3, PT, R13, RZ, PT ;  /* 0x000000ff0d00720b */ /* 0x000fe20003f6e000 */
[----:B------:R-:W-:Y:S01]  /*09e0*/  FFMA R15, R14, R17, 0.0013391353422775864601 ;  /* 0x3aaf85ed0e0f7423 */ /* 0x000fe20000000011 */
[----:B------:R-:W-:-:S03]  /*09f0*/  IADD3 R16, PT, PT, R6, 0x7f000000, RZ ;  /* 0x7f00000006107810 */ /* 0x000fc60007ffe0ff */
[C---:B------:R-:W-:Y:S02]  /*0a00*/  FFMA R17, R14.reuse, R15, 0.0096188392490148544312 ;  /* 0x3c1d98560e117423 */ /* 0x040fe4000000000f */
[----:B------:R-:W0:Y:S02]  /*0a10*/  F2I.NTZ R15, R13 ;  /* 0x0000000d000f7305 */ /* 0x000e240000203100 */
[----:B------:R-:W-:-:S04]  /*0a20*/  FFMA R17, R14, R17, 0.055503588169813156128 ;  /* 0x3d6357bb0e117423 */ /* 0x000fc80000000011 */
[----:B------:R-:W-:-:S04]  /*0a30*/  FFMA R17, R14, R17, 0.24022644758224487305 ;  /* 0x3e75fdec0e117423 */ /* 0x000fc80000000011 */
[----:B------:R-:W-:-:S04]  /*0a40*/  FFMA R17, R14, R17, 0.69314718246459960938 ;  /* 0x3f3172180e117423 */ /* 0x000fc80000000011 */
[----:B------:R-:W-:Y:S01]  /*0a50*/  FFMA R17, R14, R17, 1 ;  /* 0x3f8000000e117423 */ /* 0x000fe20000000011 */
[----:B0-----:R-:W-:Y:S01]  /*0a60*/  IMAD R15, R15, 0x800000, -R6 ;  /* 0x008000000f0f7824 */ /* 0x001fe200078e0a06 */
[----:B------:R-:W-:Y:S02]  /*0a70*/  FSEL R14, RZ, +INF , !P3 ;  /* 0x7f800000ff0e7808 */ /* 0x000fe40005800000 */
[----:B------:R-:W-:Y:S01]  /*0a80*/  FMUL R16, R16, R17 ;  /* 0x0000001110107220 */ /* 0x000fe20000400000 */
[----:B------:R-:W-:-:S03]  /*0a90*/  FSETP.NEU.AND P3, PT, |R12|, 1, PT ;  /* 0x3f8000000c00780b */ /* 0x000fc60003f6d200 */
[----:B------:R-:W-:-:S05]  /*0aa0*/  @!P1 FMUL R14, R15, R16 ;  /* 0x000000100f0e9220 */ /* 0x000fca0000400000 */
[----:B------:R-:W-:Y:S01]  /*0ab0*/  FSEL R14, R14, -R14, P3 ;  /* 0x8000000e0e0e7208 */ /* 0x000fe20001800000 */
[----:B------:R-:W-:Y:S06]  /*0ac0*/  BRA `(.L_x_9) ;  /* 0x0000000000187947 */ /* 0x000fec0003800000 */
.L_x_11:
[----:B------:R-:W-:Y:S02]  /*0ad0*/  FSETP.NEU.AND P3, PT, |R12|, 1, PT ;  /* 0x3f8000000c00780b */ /* 0x000fe40003f6d200 */
[----:B------:R-:W-:-:S04]  /*0ae0*/  ISETP.GE.AND P1, PT, R6, RZ, PT ;  /* 0x000000ff0600720c */ /* 0x000fc80003f26270 */
[----:B------:R-:W-:-:S07]  /*0af0*/  SEL R14, R10, R7, !P1 ;  /* 0x000000070a0e7207 */ /* 0x000fce0004800000 */
[----:B------:R-:W-:Y:S01]  /*0b00*/  @P3 LOP3.LUT R14, R14, 0x7fffffff, RZ, 0xc0, !PT ;  /* 0x7fffffff0e0e3812 */ /* 0x000fe200078ec0ff */
[----:B------:R-:W-:Y:S06]  /*0b10*/  BRA `(.L_x_9) ;  /* 0x0000000000047947 */ /* 0x000fec0003800000 */
.L_x_10:
[----:B------:R-:W-:-:S07]  /*0b20*/  FADD R14, R3, R16 ;  /* 0x00000010030e7221 */ /* 0x000fce0000000000 */
.L_x_9:
[----:B------:R-:W-:Y:S05]  /*0b30*/  BSYNC.RECONVERGENT B2 ;  /* 0x0000000000027941 */ /* 0x000fea0003800200 */
.L_x_8:
[----:B------:R-:W-:Y:S01]  /*0b40*/  FFMA R5, R2, R14, R5 ;  /* 0x0000000e02057223 */ /* 0x000fe20000000005 */
[----:B------:R-:W-:Y:S02]  /*0b50*/  IADD3 R11, PT, PT, R11, 0x2, RZ ;  /* 0x000000020b0b7810 */ /* 0x000fe40007ffe0ff */
[----:B------:R-:W-:Y:S01]  /*0b60*/  IADD3 R18, PT, PT, R18, -0x2, RZ ;  /* 0xfffffffe12127810 */ /* 0x000fe20007ffe0ff */
[----:B------:R-:W-:Y:S06]  /*0b70*/  @!P2 BRA `(.L_x_12) ;  /* 0xfffffff80050a947 */ /* 0x000fec000383ffff */
.L_x_3:
[----:B------:R-:W-:Y:S05]  /*0b80*/  BSYNC.RECONVERGENT B0 ;  /* 0x0000000000007941 */ /* 0x000fea0003800200 */
.L_x_2:
[----:B------:R-:W-:Y:S05]  /*0b90*/  BRA `(.L_x_13) ;  /* 0x0000000400d47947 */ /* 0x000fea0003800000 */
.L_x_1:
[----:B------:R-:W-:Y:S01]  /*0ba0*/  ULOP3.LUT UR4, URZ, UR4, URZ, 0x33, !UPT ;  /* 0x00000004ff047292 */ /* 0x000fe2000f8e33ff */
[----:B------:R-:W-:Y:S01]  /*0bb0*/  IMAD R4, R5, 0x20, R4 ;  /* 0x0000002005047824 */ /* 0x000fe200078e0204 */
[----:B------:R-:W0:Y:S01]  /*0bc0*/  LDCU UR5, c[0x0][0x398] ;  /* 0x00007300ff0577ac */ /* 0x000e220008000800 */
        /* <DEDUP_REMOVED lines=10> */
.L_x_21:
[----:B------:R-:W-:Y:S01]  /*0c70*/  ISETP.NE.AND P1, PT, R14, -0x1, PT ;  /* 0xffffffff0e00780c */ /* 0x000fe20003f25270 */
[----:B------:R-:W-:Y:S01]  /*0c80*/  BSSY.RECONVERGENT B0, `(.L_x_14) ;  /* 0x0000030000007945 */ /* 0x000fe20003800200 */
[----:B------:R-:W-:Y:S01]  /*0c90*/  IADD3 R16, PT, PT, R16, 0x2, RZ ;  /* 0x0000000210107810 */ /* 0x000fe20007ffe0ff */
[----:B------:R-:W-:Y:S01]  /*0ca0*/  HFMA2 R6, -RZ, RZ, 1.875, 0 ;  /* 0x3f800000ff067431 */ /* 0x000fe200000001ff */
[----:B------:R-:W-:Y:S01]  /*0cb0*/  FSETP.EQ.OR P1, PT, R3, 1, !P1 ;  /* 0x3f8000000300780b */ /* 0x000fe20004f22400 */
[----:B------:R-:W-:Y:S01]  /*0cc0*/  VIADD R17, R11, 0x1 ;  /* 0x000000010b117836 */ /* 0x000fe20000000000 */
[----:B------:R-:W-:-:S11]  /*0cd0*/  ISETP.GE.AND P2, PT, R16, UR5, PT ;  /* 0x0000000510007c0c */ /* 0x000fd6000bf46270 */
[----:B------:R-:W-:Y:S05]  /*0ce0*/  @P1 BRA `(.L_x_15) ;  /* 0x0000000000a41947 */ /* 0x000fea0003800000 */
[----:B------:R-:W-:-:S04]  /*0cf0*/  I2FP.F32.S32 R4, R11 ;  /* 0x0000000b00047245 */ /* 0x000fc80000201400 */
[----:B------:R-:W-:-:S04]  /*0d00*/  FSETP.NAN.AND P1, PT, |R4|, |R4|, PT ;  /* 0x400000040400720b */ /* 0x000fc80003f28200 */
[----:B------:R-:W-:-:S13]  /*0d10*/  FSETP.NUM.AND P1, PT, |R3|, |R3|, !P1 ;  /* 0x400000030300720b */ /* 0x000fda0004f27200 */
[----:B------:R-:W-:Y:S01]  /*0d20*/  @!P1 FADD R6, R3, R4 ;  /* 0x0000000403069221 */ /* 0x000fe20000000000 */
[----:B------:R-:W-:Y:S06]  /*0d30*/  @!P1 BRA `(.L_x_15) ;  /* 0x0000000000909947 */ /* 0x000fec0003800000 */
[----:B------:R-:W-:Y:S05]  /*0d40*/  @!P0 BRA `(.L_x_16) ;  /* 0x0000000000248947 */ /* 0x000fea0003800000 */
[----:B------:R-:W-:Y:S01]  /*0d50*/  FMUL R12, R4, 0.5 ;  /* 0x3f000000040c7820 */ /* 0x000fe20000400000 */
[----:B------:R-:W-:-:S04]  /*0d60*/  ISETP.GE.AND P3, PT, R11, RZ, PT ;  /* 0x000000ff0b00720c */ /* 0x000fc80003f66270 */
[----:B------:R-:W-:Y:S01]  /*0d70*/  SEL R6, R10, R7, !P3 ;  /* 0x000000070a067207 */ /* 0x000fe20005800000 */
[----:B------:R-:W0:Y:S02]  /*0d80*/  FRND.TRUNC R12, R12 ;  /* 0x0000000c000c7307 */ /* 0x000e24000020d000 */
[----:B0-----:R-:W-:-:S04]  /*0d90*/  FADD R13, R12, R12 ;  /* 0x0000000c0c0d7221 */ /* 0x001fc80000000000 */
[----:B------:R-:W-:-:S05]  /*0da0*/  FADD R13, R4, -R13 ;  /* 0x8000000d040d7221 */ /* 0x000fca0000000000 */
[----:B------:R-:W-:-:S13]  /*0db0*/  FSETP.NEU.AND P1, PT, |R13|, 1, PT ;  /* 0x3f8000000d00780b */ /* 0x000fda0003f2d200 */
[----:B------:R-:W-:Y:S01]  /*0dc0*/  @P1 LOP3.LUT R6, R6, 0x7fffffff, RZ, 0xc0, !PT ;  /* 0x7fffffff06061812 */ /* 0x000fe200078ec0ff */
[----:B------:R-:W-:Y:S06]  /*0dd0*/  BRA `(.L_x_15) ;  /* 0x0000000000687947 */ /* 0x000fec0003800000 */
.L_x_16:
[----:B------:R-:W-:Y:S01]  /*0de0*/  FMUL R13, R8, R4 ;  /* 0x00000004080d7220 */ /* 0x000fe20000400000 */
[----:B------:R-:W-:-:S03]  /*0df0*/  MOV R19, 0x391fcb8e ;  /* 0x391fcb8e00137802 */ /* 0x000fc60000000f00 */
[----:B------:R-:W0:Y:S01]  /*0e00*/  FRND R6, R13 ;  /* 0x0000000d00067307 */ /* 0x000e220000201000 */
[-C--:B------:R-:W-:Y:S01]  /*0e10*/  FFMA R12, R8, R4.reuse, -R13 ;  /* 0x00000004080c7223 */ /* 0x080fe2000000080d */
[C---:B------:R-:W-:Y:S02]  /*0e20*/  FSETP.GT.AND P1, PT, |R13|.reuse, 152, PT ;  /* 0x431800000d00780b */ /* 0x040fe40003f24200 */
[----:B------:R-:W-:Y:S01]  /*0e30*/  FSETP.GEU.AND P4, PT, R13, RZ, PT ;  /* 0x000000ff0d00720b */ /* 0x000fe20003f8e000 */
[----:B------:R-:W-:Y:S01]  /*0e40*/  FFMA R15, R9, R4, R12 ;  /* 0x00000004090f7223 */ /* 0x000fe2000000000c */
[----:B0-----:R-:W-:Y:S01]  /*0e50*/  FADD R12, R13, -R6 ;  /* 0x800000060d0c7221 */ /* 0x001fe20000000000 */
[----:B------:R-:W-:-:S03]  /*0e60*/  FSETP.GT.AND P3, PT, R6, RZ, PT ;  /* 0x000000ff0600720b */ /* 0x000fc60003f64000 */
[----:B------:R-:W-:Y:S01]  /*0e70*/  FADD R12, R12, R15 ;  /* 0x0000000f0c0c7221 */ /* 0x000fe20000000000 */
[----:B------:R-:W-:Y:S02]  /*0e80*/  SEL R6, RZ, 0x83000000, P3 ;  /* 0x83000000ff067807 */ /* 0x000fe40001800000 */
[----:B------:R-:W-:Y:S01]  /*0e90*/  FSETP.NEU.AND P3, PT, R3, -1, PT ;  /* 0xbf8000000300780b */ /* 0x000fe20003f6d000 */
[----:B------:R-:W-:-:S04]  /*0ea0*/  FFMA R15, R12, R19, 0.0013391353422775864601 ;  /* 0x3aaf85ed0c0f7423 */ /* 0x000fc80000000013 */
[----:B------:R-:W-:-:S04]  /*0eb0*/  FFMA R15, R12, R15, 0.0096188392490148544312 ;  /* 0x3c1d98560c0f7423 */ /* 0x000fc8000000000f */
[C---:B------:R-:W-:Y:S02]  /*0ec0*/  FFMA R19, R12.reuse, R15, 0.055503588169813156128 ;  /* 0x3d6357bb0c137423 */ /* 0x040fe4000000000f */
[----:B------:R-:W0:Y:S02]  /*0ed0*/  F2I.NTZ R15, R13 ;  /* 0x0000000d000f7305 */ /* 0x000e240000203100 */
[----:B------:R-:W-:-:S04]  /*0ee0*/  FFMA R19, R12, R19, 0.24022644758224487305 ;  /* 0x3e75fdec0c137423 */ /* 0x000fc80000000013 */
[----:B------:R-:W-:-:S04]  /*0ef0*/  FFMA R19, R12, R19, 0.69314718246459960938 ;  /* 0x3f3172180c137423 */ /* 0x000fc80000000013 */
[----:B------:R-:W-:Y:S01]  /*0f00*/  FFMA R19, R12, R19, 1 ;  /* 0x3f8000000c137423 */ /* 0x000fe20000000013 */
[----:B------:R-:W-:Y:S01]  /*0f10*/  VIADD R12, R6, 0x7f000000 ;  /* 0x7f000000060c7836 */ /* 0x000fe20000000000 */
[----:B0-----:R-:W-:-:S03]  /*0f20*/  LEA R15, R15, -R6, 0x17 ;  /* 0x800000060f0f7211 */ /* 0x001fc600078eb8ff */
[----:B------:R-:W-:Y:S01]  /*0f30*/  FMUL R12, R12, R19 ;  /* 0x000000130c0c7220 */ /* 0x000fe20000400000 */
[----:B------:R-:W-:-:S03]  /*0f40*/  FSEL R6, RZ, +INF , !P4 ;  /* 0x7f800000ff067808 */ /* 0x000fc60006000000 */
[----:B------:R-:W-:Y:S01]  /*0f50*/  @!P1 FMUL R6, R15, R12 ;  /* 0x0000000c0f069220 */ /* 0x000fe20000400000 */
[----:B------:R-:W-:-:S04]  /*0f60*/  FSETP.NEU.AND P1, PT, |R4|, +INF , PT ;  /* 0x7f8000000400780b */ /* 0x000fc80003f2d200 */
[----:B------:R-:W-:-:S09]  /*0f70*/  @!P3 FSEL R6, R6, 1, P1 ;  /* 0x3f8000000606b808 */ /* 0x000fd20000800000 */
.L_x_15:
[----:B------:R-:W-:Y:S05]  /*0f80*/  BSYNC.RECONVERGENT B0 ;  /* 0x0000000000007941 */ /* 0x000fea0003800200 */
.L_x_14:
[----:B------:R-:W-:Y:S01]  /*0f90*/  ISETP.NE.AND P1, PT, R11, -0x1, PT ;  /* 0xffffffff0b00780c */ /* 0x000fe20003f25270 */
[----:B------:R-:W-:Y:S01]  /*0fa0*/  BSSY.RECONVERGENT B0, `(.L_x_17) ;  /* 0x0000030000007945 */ /* 0x000fe20003800200 */
[----:B------:R-:W-:Y:S02]  /*0fb0*/  HFMA2 R4, -RZ, RZ, 1.875, 0 ;  /* 0x3f800000ff047431 */ /* 0x000fe400000001ff */
[----:B------:R-:W-:Y:S01]  /*0fc0*/  FFMA R5, R2, R6, R5 ;  /* 0x0000000602057223 */ /* 0x000fe20000000005 */
[----:B------:R-:W-:-:S13]  /*0fd0*/  FSETP.EQ.OR P1, PT, R3, 1, !P1 ;  /* 0x3f8000000300780b */ /* 0x000fda0004f22400 */
[----:B------:R-:W-:Y:S05]  /*0fe0*/  @P1 BRA `(.L_x_18) ;  /* 0x0000000000ac1947 */ /* 0x000fea0003800000 */
[----:B------:R-:W-:-:S04]  /*0ff0*/  I2FP.F32.S32 R4, R17 ;  /* 0x0000001100047245 */ /* 0x000fc80000201400 */
[----:B------:R-:W-:-:S04]  /*1000*/  FSETP.NAN.AND P1, PT, |R4|, |R4|, PT ;  /* 0x400000040400720b */ /* 0x000fc80003f28200 */
[----:B------:R-:W-:-:S13]  /*1010*/  FSETP.NAN.OR P1, PT, |R3|, |R3|, P1 ;  /* 0x400000030300720b */ /* 0x000fda0000f28600 */
[----:B------:R-:W-:Y:S05]  /*1020*/  @P1 BRA `(.L_x_19) ;  /* 0x0000000000981947 */ /* 0x000fea0003800000 */
[----:B------:R-:W-:Y:S05]  /*1030*/  @P0 BRA `(.L_x_20) ;  /* 0x0000000000700947 */ /* 0x000fea0003800000 */
[----:B------:R-:W-:Y:S01]  /*1040*/  FMUL R13, R8, R4 ;  /* 0x00000004080d7220 */ /* 0x000fe20000400000 */
[----:B------:R-:W-:-:S03]  /*1050*/  IMAD.MOV.U32 R17, RZ, RZ, 0x391fcb8e ;  /* 0x391fcb8eff117424 */ /* 0x000fc600078e00ff */
        /* <DEDUP_REMOVED lines=17> */
[----:B------:R-:W-:Y:S02]  /*1170*/  IADD3 R12, PT, PT, R6, 0x7f000000, RZ ;  /* 0x7f000000060c7810 */ /* 0x000fe40007ffe0ff */
[----:B0-----:R-:W-:-:S03]  /*1180*/  LEA R15, R15, -R6, 0x17 ;  /* 0x800000060f0f7211 */ /* 0x001fc600078eb8ff */
[----:B------:R-:W-:Y:S01]  /*1190*/  FMUL R12, R12, R17 ;  /* 0x000000110c0c7220 */ /* 0x000fe20000400000 */
[----:B------:R-:W-:-:S03]  /*11a0*/  FSEL R6, RZ, +INF , !P4 ;  /* 0x7f800000ff067808 */ /* 0x000fc60006000000 */
[----:B------:R-:W-:Y:S01]  /*11b0*/  @!P1 FMUL R6, R15, R12 ;  /* 0x0000000c0f069220 */ /* 0x000fe20000400000 */
[----:B------:R-:W-:-:S04]  /*11c0*/  FSETP.NEU.AND P1, PT, |R4|, +INF , PT ;  /* 0x7f8000000400780b */ /* 0x000fc80003f2d200 */
[----:B------:R-:W-:-:S05]  /*11d0*/  @!P3 FSEL R6, R6, 1, P1 ;  /* 0x3f8000000606b808 */ /* 0x000fca0000800000 */
[----:B------:R-:W-:Y:S01]  /*11e0*/  IMAD.MOV.U32 R4, RZ, RZ, R6 ;  /* 0x000000ffff047224 */ /* 0x000fe200078e0006 */
[----:B------:R-:W-:Y:S06]  /*11f0*/  BRA `(.L_x_18) ;  /* 0x0000000000287947 */ /* 0x000fec0003800000 */
.L_x_20:
[----:B------:R-:W-:Y:S01]  /*1200*/  FMUL R6, R4, 0.5 ;  /* 0x3f00000004067820 */ /* 0x000fe20000400000 */
[----:B------:R-:W-:-:S05]  /*1210*/  ISETP.GE.AND P3, PT, R17, RZ, PT ;  /* 0x000000ff1100720c */ /* 0x000fca0003f66270 */
[----:B------:R-:W0:Y:S02]  /*1220*/  FRND.TRUNC R6, R6 ;  /* 0x0000000600067307 */ /* 0x000e24000020d000 */
[----:B0-----:R-:W-:-:S04]  /*1230*/  FADD R13, R6, R6 ;  /* 0x00000006060d7221 */ /* 0x001fc80000000000 */
[----:B------:R-:W-:Y:S01]  /*1240*/  FADD R13, R4, -R13 ;  /* 0x8000000d040d7221 */ /* 0x000fe20000000000 */
[----:B------:R-:W-:-:S04]  /*1250*/  SEL R4, R10, R7, !P3 ;  /* 0x000000070a047207 */ /* 0x000fc80005800000 */
[----:B------:R-:W-:-:S13]  /*1260*/  FSETP.NEU.AND P1, PT, |R13|, 1, PT ;  /* 0x3f8000000d00780b */ /* 0x000fda0003f2d200 */
[----:B------:R-:W-:Y:S01]  /*1270*/  @P1 LOP3.LUT R4, R4, 0x7fffffff, RZ, 0xc0, !PT ;  /* 0x7fffffff04041812 */ /* 0x000fe200078ec0ff */
[----:B------:R-:W-:Y:S06]  /*1280*/  BRA `(.L_x_18) ;  /* 0x0000000000047947 */ /* 0x000fec0003800000 */
.L_x_19:
[----:B------:R-:W-:-:S07]  /*1290*/  FADD R4, R3, R4 ;  /* 0x0000000403047221 */ /* 0x000fce0000000000 */
.L_x_18:
[----:B------:R-:W-:Y:S05]  /*12a0*/  BSYNC.RECONVERGENT B0 ;  /* 0x0000000000007941 */ /* 0x000fea0003800200 */
.L_x_17:
[----:B------:R-:W-:Y:S01]  /*12b0*/  FFMA R5, R2, R4, R5 ;  /* 0x0000000402057223 */ /* 0x000fe20000000005 */
[----:B------:R-:W-:Y:S02]  /*12c0*/  IADD3 R11, PT, PT, R11, 0x2, RZ ;  /* 0x000000020b0b7810 */ /* 0x000fe40007ffe0ff */
[----:B------:R-:W-:Y:S01]  /*12d0*/  IADD3 R14, PT, PT, R14, -0x2, RZ ;  /* 0xfffffffe0e0e7810 */ /* 0x000fe20007ffe0ff */
[----:B------:R-:W-:Y:S06]  /*12e0*/  @!P2 BRA `(.L_x_21) ;  /* 0xfffffff80060a947 */ /* 0x000fec000383ffff */
.L_x_13:
[----:B------:R-:W-:Y:S05]  /*12f0*/  BSYNC.RECONVERGENT B1 ;  /* 0x0000000000017941 */ /* 0x000fea0003800200 */
.L_x_0:
[----:B------:R-:W0:Y:S02]  /*1300*/  LDC.64 R2, c[0x0][0x380] ;  /* 0x0000e000ff027b82 */ /* 0x000e240000000a00 */
[----:B0-----:R-:W-:-:S05]  /*1310*/  IMAD.WIDE R2, R0, 0x4, R2 ;  /* 0x0000000400027825 */ /* 0x001fca00078e0202 */
[----:B------:R-:W-:Y:S01]  /*1320*/  STG.E desc[UR6][R2.64], R5 ;  /* 0x0000000502007986 */ /* 0x000fe2000c101906 */
[----:B------:R-:W-:Y:S05]  /*1330*/  EXIT ;  /* 0x000000000000794d */ /* 0x000fea0003800000 */
.L_x_22:
[----:B------:R-:W-:-:S00]  /*1340*/  BRA `(.L_x_22) ;  /* 0xfffffffc00fc7947 */ /* 0x000fc0000383ffff */
[----:B------:R-:W-:-:S00]  /*1350*/  NOP ;  /* 0x0000000000007918 */ /* 0x000fc00000000000 */
        /* <DEDUP_REMOVED lines=10> */
.L_x_24:


//--------------------- .text._Z12gae_delta_v1PfS_S_fii --------------------------
	.section	.text._Z12gae_delta_v1PfS_S_fii,"ax",@progbits
	.align	128
        .global         _Z12gae_delta_v1PfS_S_fii
        .type           _Z12gae_delta_v1PfS_S_fii,@function
        .size           _Z12gae_delta_v1PfS_S_fii,(.L_x_25 - _Z12gae_delta_v1PfS_S_fii)
        .other          _Z12gae_delta_v1PfS_S_fii,@"STO_CUDA_ENTRY STV_DEFAULT"
_Z12gae_delta_v1PfS_S_fii:
.text._Z12gae_delta_v1PfS_S_fii:
[----:B------:R-:W-:Y:S01]  /*0000*/  LDC R1, c[0x0][0x37c] ;  /* 0x0000df00ff017b82 */ /* 0x000fe20000000800 */
[----:B------:R-:W0:Y:S07]  /*0010*/  S2R R3, SR_TID.X ;  /* 0x0000000000037919 */ /* 0x000e2e0000002100 */
[----:B------:R-:W0:Y:S01]  /*0020*/  S2UR UR4, SR_CTAID.X ;  /* 0x00000000000479c3 */ /* 0x000e220000002500 */
[----:B------:R-:W1:Y:S01]  /*0030*/  LDCU UR6, c[0x0][0x3a0] ;  /* 0x00007400ff0677ac */ /* 0x000e620008000800 */
[----:B------:R-:W2:Y:S01]  /*0040*/  S2R R5, SR_TID.Y ;  /* 0x0000000000057919 */ /* 0x000ea20000002200 */
[----:B------:R-:W3:Y:S05]  /*0050*/  LDCU UR7, c[0x0][0x39c] ;  /* 0x00007380ff0777ac */ /* 0x000eea0008000800 */
[----:B------:R-:W0:Y:S08]  /*0060*/  LDC R0, c[0x0][0x360] ;  /* 0x0000d800ff007b82 */ /* 0x000e300000000800 */
[----:B------:R-:W2:Y:S08]  /*0070*/  S2UR UR5, SR_CTAID.Y ;  /* 0x00000000000579c3 */ /* 0x000eb00000002600 */
[----:B------:R-:W2:Y:S01]  /*0080*/  LDC R2, c[0x0][0x364] ;  /* 0x0000d900ff027b82 */ /* 0x000ea20000000800 */
[----:B0-----:R-:W-:-:S02]  /*0090*/  IMAD R0, R0, UR4, R3 ;  /* 0x0000000400007c24 */ /* 0x001fc4000f8e0203 */
[----:B--2---:R-:W-:-:S04]  /*00a0*/  IMAD R3, R2, UR5, R5 ;  /* 0x0000000502037c24 */ /* 0x004fc8000f8e0205 */
[----:B-1----:R-:W-:-:S05]  /*00b0*/  IMAD R9, R3, UR6, R0 ;  /* 0x0000000603097c24 */ /* 0x002fca000f8e0200 */
[----:B---3--:R-:W-:-:S13]  /*00c0*/  ISETP.GE.AND P0, PT, R9, UR7, PT ;  /* 0x0000000709007c0c */ /* 0x008fda000bf06270 */
[----:B------:R-:W-:Y:S05]  /*00d0*/  @P0 EXIT ;  /* 0x000000000000094d */ /* 0x000fea0003800000 */
[----:B------:R-:W0:Y:S01]  /*00e0*/  LDC.64 R2, c[0x0][0x388] ;  /* 0x0000e200ff027b82 */ /* 0x000e220000000a00 */
[----:B------:R-:W1:Y:S01]  /*00f0*/  LDCU.64 UR4, c[0x0][0x358] ;  /* 0x00006b00ff0477ac */ /* 0x000e620008000a00 */
[----:B------:R-:W2:Y:S06]  /*0100*/  LDCU UR6, c[0x0][0x398] ;  /* 0x00007300ff0677ac */ /* 0x000eac0008000800 */
[----:B------:R-:W3:Y:S08]  /*0110*/  LDC.64 R4, c[0x0][0x390] ;  /* 0x0000e400ff047b82 */ /* 0x000ef00000000a00 */
[----:B------:R-:W4:Y:S01]  /*0120*/  LDC.64 R6, c[0x0][0x380] ;  /* 0x0000e000ff067b82 */ /* 0x000f220000000a00 */
[----:B0-----:R-:W-:-:S06]  /*0130*/  IMAD.WIDE R2, R9, 0x4, R2 ;  /* 0x0000000409027825 */ /* 0x001fcc00078e0202 */
[----:B-1----:R-:W2:Y:S01]  /*0140*/  LDG.E R2, desc[UR4][R2.64] ;  /* 0x0000000402027981 */ /* 0x002ea2000c1e1900 */
[----:B---3--:R-:W-:-:S05]  /*0150*/  IMAD.WIDE R4, R9, 0x4, R4 ;  /* 0x0000000409047825 */ /* 0x008fca00078e0204 */
[----:B------:R-:W2:Y:S04]  /*0160*/  LDG.E R11, desc[UR4][R4.64+0x4] ;  /* 0x00000404040b7981 */ /* 0x000ea8000c1e1900 */
[----:B------:R-:W3:Y:S01]  /*0170*/  LDG.E R0, desc[UR4][R4.64] ;  /* 0x0000000404007981 */ /* 0x000ee2000c1e1900 */
[----:B----4-:R-:W-:-:S04]  /*0180*/  IMAD.WIDE R6, R9, 0x4, R6 ;  /* 0x0000000409067825 */ /* 0x010fc800078e0206 */
[----:B--2---:R-:W-:-:S04]  /*0190*/  FFMA R11, R11, UR6, R2 ;  /* 0x000000060b0b7c23 */ /* 0x004fc80008000002 */
[----:B---3--:R-:W-:-:S05]  /*01a0*/  FADD R11, -R0, R11 ;  /* 0x0000000b000b7221 */ /* 0x008fca0000000100 */
[----:B------:R-:W-:Y:S01]  /*01b0*/  STG.E desc[UR4][R6.64], R11 ;  /* 0x0000000b06007986 */ /* 0x000fe2000c101904 */
[----:B------:R-:W-:Y:S05]  /*01c0*/  EXIT ;  /* 0x000000000000794d */ /* 0x000fea0003800000 */
.L_x_23:
        /* <DEDUP_REMOVED lines=11> */
.L_x_25:


//--------------------- .nv.shared.reserved.0     --------------------------
	.section	.nv.shared.reserved.0,"aw",@nobits
	.weak		__nv_reservedSMEM_offset_0_alias
	.size		__nv_reservedSMEM_offset_0_alias, 0, 64
	.other		__nv_reservedSMEM_offset_0_alias,@"STO_CUDA_RESERVED_SHARED STV_DEFAULT"
__nv_reservedSMEM_offset_0_alias:
	.zero		0
	.zero		64


//--------------------- .nv.constant0._Z11gae_full_v1PfS_ffi --------------------------
	.section	.nv.constant0._Z11gae_full_v1PfS_ffi,"a",@progbits
	.sectionflags	@""
	.align	4
.nv.constant0._Z11gae_full_v1PfS_ffi:
	.zero		924


//--------------------- .nv.constant0._Z12gae_delta_v1PfS_S_fii --------------------------
	.section	.nv.constant0._Z12gae_delta_v1PfS_S_fii,"a",@progbits
	.sectionflags	@""
	.align	4
.nv.constant0._Z12gae_delta_v1PfS_S_fii:
	.zero		932


//--------------------- SYMBOLS --------------------------

	.type		.nv.reservedSmem.offset0,@object
	.size		.nv.reservedSmem.offset0,0x4
